//
// Generated by NVIDIA NVVM Compiler
//
// Compiler Build ID: CL-36424714
// Cuda compilation tools, release 13.0, V13.0.88
// Based on NVVM 20.0.0
//

.version 9.0
.target sm_100
.address_size 64

	// .globl	_Z10ExpressionPiiS_S_
// _ZZ10ExpressionPiiS_S_E2sx has been demoted
.extern .shared .align 16 .b8 niz[];

.visible .entry _Z10ExpressionPiiS_S_(
	.param .u64 .ptr .align 1 _Z10ExpressionPiiS_S__param_0,
	.param .u32 _Z10ExpressionPiiS_S__param_1,
	.param .u64 .ptr .align 1 _Z10ExpressionPiiS_S__param_2,
	.param .u64 .ptr .align 1 _Z10ExpressionPiiS_S__param_3
)
{
	.reg .pred 	%p<2>;
	.reg .b32 	%r<12>;
	.reg .b64 	%rd<11>;
	// demoted variable
	.shared .align 4 .u32 _ZZ10ExpressionPiiS_S_E2sx;
	ld.param.u64 	%rd1, [_Z10ExpressionPiiS_S__param_0];
	ld.param.u32 	%r2, [_Z10ExpressionPiiS_S__param_1];
	ld.param.u64 	%rd2, [_Z10ExpressionPiiS_S__param_2];
	ld.param.u64 	%rd3, [_Z10ExpressionPiiS_S__param_3];
	mov.u32 	%r3, %ctaid.x;
	mov.u32 	%r4, %ntid.x;
	mov.u32 	%r5, %tid.x;
	mad.lo.s32 	%r1, %r3, %r4, %r5;
	setp.gt.s32 	%p1, %r1, 31;
	@%p1 bra 	$L__BB0_2;
	cvta.to.global.u64 	%rd4, %rd1;
	cvta.to.global.u64 	%rd5, %rd2;
	cvta.to.global.u64 	%rd6, %rd3;
	st.shared.u32 	[_ZZ10ExpressionPiiS_S_E2sx], %r2;
	mul.wide.s32 	%rd7, %r1, 4;
	add.s64 	%rd8, %rd4, %rd7;
	ld.global.u32 	%r6, [%rd8];
	shl.b32 	%r7, %r1, 2;
	mov.u32 	%r8, niz;
	add.s32 	%r9, %r8, %r7;
	st.shared.u32 	[%r9], %r6;
	add.s64 	%rd9, %rd5, %rd7;
	ld.global.u32 	%r10, [%rd9];
	mad.lo.s32 	%r11, %r2, %r6, %r10;
	st.shared.u32 	[%r9+128], %r11;
	add.s64 	%rd10, %rd6, %rd7;
	st.global.u32 	[%rd10], %r11;
$L__BB0_2:
	ret;

}


// ===== COMPILED SASS (sm_100) =====

	.target	sm_100

	.elftype	@"ET_EXEC"


//--------------------- .note.nv.tkinfo           --------------------------
	.section	.note.nv.tkinfo,"",@"SHT_NOTE"
	.sectionflags	@"SHF_NOTE_NV_TKINFO"
	.tkinfo
        /*0018*/ 	.word	0x00000002
        /*0030*/ 	.string	""
        /*0030*/ 	.string	"ptxas"
        /*0030*/ 	.string	"Cuda compilation tools, release 13.0, V13.0.88"
        /*0030*/ 	.string	"Build cuda_13.0.r13.0/compiler.36424714_0"
        /*0030*/ 	.string	"-arch sm_100 -m 64 "



//--------------------- .note.nv.cuinfo           --------------------------
	.section	.note.nv.cuinfo,"",@"SHT_NOTE"
	.sectionflags	@"SHF_NOTE_NV_CUINFO"
        /*0018*/ 	.short	0x0002
        /*001a*/ 	.short	0x0064
        /*001c*/ 	.short	0x0082
	.zero		2


//--------------------- .nv.info                  --------------------------
	.section	.nv.info,"",@"SHT_CUDA_INFO"
	.align	4


	//----- nvinfo : EIATTR_REGCOUNT
	.align		4
        /*0000*/ 	.byte	0x04, 0x2f
        /*0002*/ 	.short	(.L_1 - .L_0)
	.align		4
.L_0:
        /*0004*/ 	.word	index@(_Z10ExpressionPiiS_S_)
        /*0008*/ 	.word	0x0000000e


	//----- nvinfo : EIATTR_FRAME_SIZE
	.align		4
.L_1:
        /*000c*/ 	.byte	0x04, 0x11
        /*000e*/ 	.short	(.L_3 - .L_2)
	.align		4
.L_2:
        /*0010*/ 	.word	index@(_Z10ExpressionPiiS_S_)
        /*0014*/ 	.word	0x00000000


	//----- nvinfo : EIATTR_MIN_STACK_SIZE
	.align		4
.L_3:
        /*0018*/ 	.byte	0x04, 0x12
        /*001a*/ 	.short	(.L_5 - .L_4)
	.align		4
.L_4:
        /*001c*/ 	.word	index@(_Z10ExpressionPiiS_S_)
        /*0020*/ 	.word	0x00000000
.L_5:


//--------------------- .nv.compat                --------------------------
	.section	.nv.compat,"",@"SHT_CUDA_COMPAT_INFO"
	.align	4
        /*0000*/ 	.byte	0x02, 0x09, 0x00, 0x00, 0x02, 0x02, 0x01, 0x00, 0x02, 0x05, 0x05, 0x00, 0x03, 0x07, 0x01, 0x01
        /*0010*/ 	.byte	0x02, 0x03, 0x00, 0x00, 0x02, 0x06, 0x01, 0x00, 0x04, 0x0b, 0x08, 0x00, 0x09, 0x00, 0x00, 0x00
        /*0020*/ 	.byte	0x00, 0x00, 0x00, 0x00


//--------------------- .nv.info._Z10ExpressionPiiS_S_ --------------------------
	.section	.nv.info._Z10ExpressionPiiS_S_,"",@"SHT_CUDA_INFO"
	.sectionflags	@""
	.align	4


	//----- nvinfo : EIATTR_CUDA_API_VERSION
	.align		4
        /*0000*/ 	.byte	0x04, 0x37
        /*0002*/ 	.short	(.L_7 - .L_6)
.L_6:
        /*0004*/ 	.word	0x00000082


	//----- nvinfo : EIATTR_KPARAM_INFO
	.align		4
.L_7:
        /*0008*/ 	.byte	0x04, 0x17
        /*000a*/ 	.short	(.L_9 - .L_8)
.L_8:
        /*000c*/ 	.word	0x00000000
        /*0010*/ 	.short	0x0003
        /*0012*/ 	.short	0x0018
        /*0014*/ 	.byte	0x00, 0xf5, 0x21, 0x00


	//----- nvinfo : EIATTR_KPARAM_INFO
	.align		4
.L_9:
        /*0018*/ 	.byte	0x04, 0x17
        /*001a*/ 	.short	(.L_11 - .L_10)
.L_10:
        /*001c*/ 	.word	0x00000000
        /*0020*/ 	.short	0x0002
        /*0022*/ 	.short	0x0010
        /*0024*/ 	.byte	0x00, 0xf5, 0x21, 0x00


	//----- nvinfo : EIATTR_KPARAM_INFO
	.align		4
.L_11:
        /*0028*/ 	.byte	0x04, 0x17
        /*002a*/ 	.short	(.L_13 - .L_12)
.L_12:
        /*002c*/ 	.word	0x00000000
        /*0030*/ 	.short	0x0001
        /*0032*/ 	.short	0x0008
        /*0034*/ 	.byte	0x00, 0xf0, 0x11, 0x00


	//----- nvinfo : EIATTR_KPARAM_INFO
	.align		4
.L_13:
        /*0038*/ 	.byte	0x04, 0x17
        /*003a*/ 	.short	(.L_15 - .L_14)
.L_14:
        /*003c*/ 	.word	0x00000000
        /*0040*/ 	.short	0x0000
        /*0042*/ 	.short	0x0000
        /*0044*/ 	.byte	0x00, 0xf5, 0x21, 0x00


	//----- nvinfo : EIATTR_SPARSE_MMA_MASK
	.align		4
.L_15:
        /*0048*/ 	.byte	0x03, 0x50
        /*004a*/ 	.short	0x0000


	//----- nvinfo : EIATTR_MAXREG_COUNT
	.align		4
        /*004c*/ 	.byte	0x03, 0x1b
        /*004e*/ 	.short	0x00ff


	//----- nvinfo : EIATTR_MERCURY_ISA_VERSION
	.align		4
        /*0050*/ 	.byte	0x03, 0x5f
        /*0052*/ 	.short	0x0101


	//----- nvinfo : EIATTR_VRC_CTA_INIT_COUNT
	.align		4
        /*0054*/ 	.byte	0x02, 0x4a
	.zero		1
	.zero		1


	//----- nvinfo : EIATTR_EXIT_INSTR_OFFSETS
	.align		4
        /*0058*/ 	.byte	0x04, 0x1c
        /*005a*/ 	.short	(.L_17 - .L_16)


	//   ....[0]....
.L_16:
        /*005c*/ 	.word	0x00000060


	//   ....[1]....
        /*0060*/ 	.word	0x000001c0


	//----- nvinfo : EIATTR_CBANK_PARAM_SIZE
	.align		4
.L_17:
        /*0064*/ 	.byte	0x03, 0x19
        /*0066*/ 	.short	0x0020


	//----- nvinfo : EIATTR_PARAM_CBANK
	.align		4
        /*0068*/ 	.byte	0x04, 0x0a
        /*006a*/ 	.short	(.L_19 - .L_18)
	.align		4
.L_18:
        /*006c*/ 	.word	index@(.nv.constant0._Z10ExpressionPiiS_S_)
        /*0070*/ 	.short	0x0380
        /*0072*/ 	.short	0x0020


	//----- nvinfo : EIATTR_SW_WAR
	.align		4
.L_19:
        /*0074*/ 	.byte	0x04, 0x36
        /*0076*/ 	.short	(.L_21 - .L_20)
.L_20:
        /*0078*/ 	.word	0x00000008
.L_21:


//--------------------- .nv.callgraph             --------------------------
	.section	.nv.callgraph,"",@"SHT_CUDA_CALLGRAPH"
	.align	4
	.sectionentsize	8
	.align		4
        /*0000*/ 	.word	0x00000000
	.align		4
        /*0004*/ 	.word	0xffffffff
	.align		4
        /*0008*/ 	.word	0x00000000
	.align		4
        /*000c*/ 	.word	0xfffffffe
	.align		4
        /*0010*/ 	.word	0x00000000
	.align		4
        /*0014*/ 	.word	0xfffffffd
	.align		4
        /*0018*/ 	.word	0x00000000
	.align		4
        /*001c*/ 	.word	0xfffffffc


//--------------------- .text._Z10ExpressionPiiS_S_ --------------------------
	.section	.text._Z10ExpressionPiiS_S_,"ax",@progbits
	.align	128
        .global         _Z10ExpressionPiiS_S_
        .type           _Z10ExpressionPiiS_S_,@function
        .size           _Z10ExpressionPiiS_S_,(.L_x_1 - _Z10ExpressionPiiS_S_)
        .other          _Z10ExpressionPiiS_S_,@"STO_CUDA_ENTRY STV_DEFAULT"
_Z10ExpressionPiiS_S_:
.text._Z10ExpressionPiiS_S_:
[----:B------:R-:W-:Y:S01]  /*0000*/  LDC R1, c[0x0][0x37c] ;  /* 0x0000df00ff017b82 */ /* 0x000fe20000000800 */
[----:B------:R-:W0:Y:S07]  /*0010*/  S2R R0, SR_TID.X ;  /* 0x0000000000007919 */ /* 0x000e2e0000002100 */
[----:B------:R-:W0:Y:S08]  /*0020*/  S2UR UR4, SR_CTAID.X ;  /* 0x00000000000479c3 */ /* 0x000e300000002500 */
[----:B------:R-:W0:Y:S02]  /*0030*/  LDC R9, c[0x0][0x360] ;  /* 0x0000d800ff097b82 */ /* 0x000e240000000800 */
[----:B0-----:R-:W-:-:S05]  /*0040*/  IMAD R9, R9, UR4, R0 ;  /* 0x0000000409097c24 */ /* 0x001fca000f8e0200 */
[----:B------:R-:W-:-:S13]  /*0050*/  ISETP.GT.AND P0, PT, R9, 0x1f, PT ;  /* 0x0000001f0900780c */ /* 0x000fda0003f04270 */
[----:B------:R-:W-:Y:S05]  /*0060*/  @P0 EXIT ;  /* 0x000000000000094d */ /* 0x000fea0003800000 */
[----:B------:R-:W0:Y:S01]  /*0070*/  LDC.64 R4, c[0x0][0x390] ;  /* 0x0000e400ff047b82 */ /* 0x000e220000000a00 */
[----:B------:R-:W1:Y:S07]  /*0080*/  LDCU.64 UR8, c[0x0][0x358] ;  /* 0x00006b00ff0877ac */ /* 0x000e6e0008000a00 */
[----:B------:R-:W2:Y:S08]  /*0090*/  LDC.64 R2, c[0x0][0x380] ;  /* 0x0000e000ff027b82 */ /* 0x000eb00000000a00 */
[----:B------:R-:W3:Y:S01]  /*00a0*/  S2UR UR6, SR_CgaCtaId ;  /* 0x00000000000679c3 */ /* 0x000ee20000008800 */
[----:B0-----:R-:W-:-:S07]  /*00b0*/  IMAD.WIDE R4, R9, 0x4, R4 ;  /* 0x0000000409047825 */ /* 0x001fce00078e0204 */
[----:B------:R-:W0:Y:S01]  /*00c0*/  LDC R10, c[0x0][0x388] ;  /* 0x0000e200ff0a7b82 */ /* 0x000e220000000800 */
[----:B-1----:R-:W4:Y:S01]  /*00d0*/  LDG.E R5, desc[UR8][R4.64] ;  /* 0x0000000804057981 */ /* 0x002f22000c1e1900 */
[----:B--2---:R-:W-:-:S06]  /*00e0*/  IMAD.WIDE R2, R9, 0x4, R2 ;  /* 0x0000000409027825 */ /* 0x004fcc00078e0202 */
[----:B------:R-:W1:Y:S01]  /*00f0*/  LDC.64 R6, c[0x0][0x398] ;  /* 0x0000e600ff067b82 */ /* 0x000e620000000a00 */
[----:B------:R1:W4:Y:S01]  /*0100*/  LDG.E R0, desc[UR8][R2.64] ;  /* 0x0000000802007981 */ /* 0x000322000c1e1900 */
[----:B------:R-:W-:Y:S02]  /*0110*/  UMOV UR4, 0x400 ;  /* 0x0000040000047882 */ /* 0x000fe40000000000 */
[----:B------:R-:W-:Y:S02]  /*0120*/  UIADD3 UR5, UPT, UPT, UR4, 0x10, URZ ;  /* 0x0000001004057890 */ /* 0x000fe4000fffe0ff */
[----:B---3--:R-:W-:Y:S02]  /*0130*/  ULEA UR4, UR6, UR4, 0x18 ;  /* 0x0000000406047291 */ /* 0x008fe4000f8ec0ff */
[----:B------:R-:W-:-:S06]  /*0140*/  ULEA UR5, UR6, UR5, 0x18 ;  /* 0x0000000506057291 */ /* 0x000fcc000f8ec0ff */
[C---:B------:R-:W-:Y:S01]  /*0150*/  LEA R11, R9.reuse, UR5, 0x2 ;  /* 0x00000005090b7c11 */ /* 0x040fe2000f8e10ff */
[----:B0-----:R-:W-:Y:S01]  /*0160*/  STS [UR4], R10 ;  /* 0x0000000aff007988 */ /* 0x001fe20008000804 */
[----:B-1----:R-:W-:-:S04]  /*0170*/  IMAD.WIDE R2, R9, 0x4, R6 ;  /* 0x0000000409027825 */ /* 0x002fc800078e0206 */
[----:B----4-:R-:W-:Y:S01]  /*0180*/  IMAD R8, R0, R10, R5 ;  /* 0x0000000a00087224 */ /* 0x010fe200078e0205 */
[----:B------:R-:W-:Y:S04]  /*0190*/  STS [R11], R0 ;  /* 0x000000000b007388 */ /* 0x000fe80000000800 */
[----:B------:R-:W-:Y:S04]  /*01a0*/  STS [R11+0x80], R8 ;  /* 0x000080080b007388 */ /* 0x000fe80000000800 */
[----:B------:R-:W-:Y:S01]  /*01b0*/  STG.E desc[UR8][R2.64], R8 ;  /* 0x0000000802007986 */ /* 0x000fe2000c101908 */
[----:B------:R-:W-:Y:S05]  /*01c0*/  EXIT ;  /* 0x000000000000794d */ /* 0x000fea0003800000 */
.L_x_0:
[----:B------:R-:W-:-:S00]  /*01d0*/  BRA `(.L_x_0) ;  /* 0xfffffffc00fc7947 */ /* 0x000fc0000383ffff */
[----:B------:R-:W-:-:S00]  /*01e0*/  NOP ;  /* 0x0000000000007918 */ /* 0x000fc00000000000 */
        /* <DEDUP_REMOVED lines=9> */
.L_x_1:


//--------------------- .nv.shared._Z10ExpressionPiiS_S_ --------------------------
	.section	.nv.shared._Z10ExpressionPiiS_S_,"aw",@nobits
	.sectionflags	@""
	.align	16
.nv.shared._Z10ExpressionPiiS_S_:
	.zero		1040


//--------------------- .nv.shared.reserved.0     --------------------------
	.section	.nv.shared.reserved.0,"aw",@nobits
	.weak		__nv_reservedSMEM_offset_0_alias
	.size		__nv_reservedSMEM_offset_0_alias, 0, 64
	.other		__nv_reservedSMEM_offset_0_alias,@"STO_CUDA_RESERVED_SHARED STV_DEFAULT"
__nv_reservedSMEM_offset_0_alias:
	.zero		0
	.zero		64


//--------------------- .nv.constant0._Z10ExpressionPiiS_S_ --------------------------
	.section	.nv.constant0._Z10ExpressionPiiS_S_,"a",@progbits
	.sectionflags	@""
	.align	4
.nv.constant0._Z10ExpressionPiiS_S_:
	.zero		928


//--------------------- SYMBOLS --------------------------

	.type		.nv.reservedSmem.offset0,@object
	.size		.nv.reservedSmem.offset0,0x4
	.type		.nv.reservedSmem.cap,@object
	.size		.nv.reservedSmem.cap,0x4
